//
// Generated by NVIDIA NVVM Compiler
//
// Compiler Build ID: CL-36424714
// Cuda compilation tools, release 13.0, V13.0.88
// Based on NVVM 20.0.0
//

.version 9.0
.target sm_100
.address_size 64

	// .globl	_Z4trigPfS_
.extern .func  (.param .b32 func_retval0) vprintf
(
	.param .b64 vprintf_param_0,
	.param .b64 vprintf_param_1
)
;
.global .align 1 .b8 $str[10] = {105, 100, 120, 32, 61, 32, 37, 100, 10};
.global .align 4 .b8 __cudart_i2opi_f[24] = {65, 144, 67, 60, 153, 149, 98, 219, 192, 221, 52, 245, 209, 87, 39, 252, 41, 21, 68, 78, 110, 131, 249, 162};

.visible .entry _Z4trigPfS_(
	.param .u64 .ptr .align 1 _Z4trigPfS__param_0,
	.param .u64 .ptr .align 1 _Z4trigPfS__param_1
)
{
	.local .align 8 .b8 	__local_depot0[40];
	.reg .b64 	%SP;
	.reg .b64 	%SPL;
	.reg .pred 	%p<9>;
	.reg .b32 	%r<46>;
	.reg .b32 	%f<28>;
	.reg .b64 	%rd<33>;
	.reg .b64 	%fd<3>;

	mov.u64 	%SPL, __local_depot0;
	cvta.local.u64 	%SP, %SPL;
	ld.param.u64 	%rd10, [_Z4trigPfS__param_0];
	ld.param.u64 	%rd9, [_Z4trigPfS__param_1];
	cvta.to.global.u64 	%rd11, %rd10;
	add.u64 	%rd1, %SPL, 0;
	add.u64 	%rd13, %SP, 32;
	add.u64 	%rd14, %SPL, 32;
	mov.u32 	%r16, %ctaid.x;
	mov.u32 	%r17, %ntid.x;
	mov.u32 	%r18, %tid.x;
	mad.lo.s32 	%r1, %r16, %r17, %r18;
	st.local.u32 	[%rd14], %r1;
	mov.u64 	%rd15, $str;
	cvta.global.u64 	%rd16, %rd15;
	{ // callseq 0, 0
	.param .b64 param0;
	st.param.b64 	[param0], %rd16;
	.param .b64 param1;
	st.param.b64 	[param1], %rd13;
	.param .b32 retval0;
	call.uni (retval0), 
	vprintf, 
	(
	param0, 
	param1
	);
	ld.param.b32 	%r19, [retval0];
	} // callseq 0
	mul.wide.s32 	%rd17, %r1, 4;
	add.s64 	%rd18, %rd11, %rd17;
	ld.global.f32 	%f1, [%rd18];
	mul.f32 	%f7, %f1, 0f3F22F983;
	cvt.rni.s32.f32 	%r45, %f7;
	cvt.rn.f32.s32 	%f8, %r45;
	fma.rn.f32 	%f9, %f8, 0fBFC90FDA, %f1;
	fma.rn.f32 	%f10, %f8, 0fB3A22168, %f9;
	fma.rn.f32 	%f27, %f8, 0fA7C234C5, %f10;
	abs.f32 	%f3, %f1;
	setp.ltu.f32 	%p1, %f3, 0f47CE4780;
	@%p1 bra 	$L__BB0_8;
	setp.neu.f32 	%p2, %f3, 0f7F800000;
	@%p2 bra 	$L__BB0_3;
	mov.f32 	%f13, 0f00000000;
	mul.rn.f32 	%f27, %f1, %f13;
	mov.b32 	%r45, 0;
	bra.uni 	$L__BB0_8;
$L__BB0_3:
	mov.b32 	%r3, %f1;
	shl.b32 	%r22, %r3, 8;
	or.b32  	%r4, %r22, -2147483648;
	mov.b64 	%rd32, 0;
	mov.b32 	%r42, 0;
	mov.u64 	%rd30, __cudart_i2opi_f;
	mov.u64 	%rd31, %rd1;
$L__BB0_4:
	.pragma "nounroll";
	ld.global.nc.u32 	%r23, [%rd30];
	mad.wide.u32 	%rd21, %r23, %r4, %rd32;
	shr.u64 	%rd32, %rd21, 32;
	st.local.u32 	[%rd31], %rd21;
	add.s32 	%r42, %r42, 1;
	add.s64 	%rd31, %rd31, 4;
	add.s64 	%rd30, %rd30, 4;
	setp.ne.s32 	%p3, %r42, 6;
	@%p3 bra 	$L__BB0_4;
	shr.u32 	%r24, %r3, 23;
	st.local.u32 	[%rd1+24], %rd32;
	and.b32  	%r7, %r24, 31;
	and.b32  	%r25, %r24, 224;
	add.s32 	%r26, %r25, -128;
	shr.u32 	%r27, %r26, 5;
	mul.wide.u32 	%rd22, %r27, 4;
	sub.s64 	%rd8, %rd1, %rd22;
	ld.local.u32 	%r43, [%rd8+24];
	ld.local.u32 	%r44, [%rd8+20];
	setp.eq.s32 	%p4, %r7, 0;
	@%p4 bra 	$L__BB0_7;
	shf.l.wrap.b32 	%r43, %r44, %r43, %r7;
	ld.local.u32 	%r28, [%rd8+16];
	shf.l.wrap.b32 	%r44, %r28, %r44, %r7;
$L__BB0_7:
	shr.u32 	%r29, %r43, 30;
	shf.l.wrap.b32 	%r30, %r44, %r43, 2;
	shl.b32 	%r31, %r44, 2;
	shr.u32 	%r32, %r30, 31;
	add.s32 	%r33, %r32, %r29;
	neg.s32 	%r34, %r33;
	setp.lt.s32 	%p5, %r3, 0;
	selp.b32 	%r45, %r34, %r33, %p5;
	xor.b32  	%r35, %r30, %r3;
	shr.s32 	%r36, %r30, 31;
	xor.b32  	%r37, %r36, %r30;
	xor.b32  	%r38, %r36, %r31;
	cvt.u64.u32 	%rd23, %r37;
	shl.b64 	%rd24, %rd23, 32;
	cvt.u64.u32 	%rd25, %r38;
	or.b64  	%rd26, %rd24, %rd25;
	cvt.rn.f64.s64 	%fd1, %rd26;
	mul.f64 	%fd2, %fd1, 0d3BF921FB54442D19;
	cvt.rn.f32.f64 	%f11, %fd2;
	neg.f32 	%f12, %f11;
	setp.lt.s32 	%p6, %r35, 0;
	selp.f32 	%f27, %f12, %f11, %p6;
$L__BB0_8:
	cvta.to.global.u64 	%rd27, %rd9;
	mul.rn.f32 	%f14, %f27, %f27;
	and.b32  	%r40, %r45, 1;
	setp.eq.b32 	%p7, %r40, 1;
	selp.f32 	%f15, 0f3F800000, %f27, %p7;
	fma.rn.f32 	%f16, %f14, %f15, 0f00000000;
	fma.rn.f32 	%f17, %f14, 0f37CBAC00, 0fBAB607ED;
	selp.f32 	%f18, %f17, 0fB94D4153, %p7;
	selp.f32 	%f19, 0f3D2AAABB, 0f3C0885E4, %p7;
	fma.rn.f32 	%f20, %f18, %f14, %f19;
	selp.f32 	%f21, 0fBEFFFFFF, 0fBE2AAAA8, %p7;
	fma.rn.f32 	%f22, %f20, %f14, %f21;
	fma.rn.f32 	%f23, %f22, %f16, %f15;
	and.b32  	%r41, %r45, 2;
	setp.eq.s32 	%p8, %r41, 0;
	mov.f32 	%f24, 0f00000000;
	sub.f32 	%f25, %f24, %f23;
	selp.f32 	%f26, %f23, %f25, %p8;
	add.s64 	%rd29, %rd27, %rd17;
	st.global.f32 	[%rd29], %f26;
	ret;

}


// ===== COMPILED SASS (sm_100) =====

	.target	sm_100

	.elftype	@"ET_EXEC"


//--------------------- .note.nv.tkinfo           --------------------------
	.section	.note.nv.tkinfo,"",@"SHT_NOTE"
	.sectionflags	@"SHF_NOTE_NV_TKINFO"
	.tkinfo
        /*0018*/ 	.word	0x00000002
        /*0030*/ 	.string	""
        /*0030*/ 	.string	"ptxas"
        /*0030*/ 	.string	"Cuda compilation tools, release 13.0, V13.0.88"
        /*0030*/ 	.string	"Build cuda_13.0.r13.0/compiler.36424714_0"
        /*0030*/ 	.string	"-arch sm_100 -m 64 "



//--------------------- .note.nv.cuinfo           --------------------------
	.section	.note.nv.cuinfo,"",@"SHT_NOTE"
	.sectionflags	@"SHF_NOTE_NV_CUINFO"
        /*0018*/ 	.short	0x0002
        /*001a*/ 	.short	0x0064
        /*001c*/ 	.short	0x0082
	.zero		2


//--------------------- .nv.info                  --------------------------
	.section	.nv.info,"",@"SHT_CUDA_INFO"
	.align	4


	//----- nvinfo : EIATTR_REGCOUNT
	.align		4
        /*0000*/ 	.byte	0x04, 0x2f
        /*0002*/ 	.short	(.L_3 - .L_2)
	.align		4
.L_2:
        /*0004*/ 	.word	index@(_Z4trigPfS_)
        /*0008*/ 	.word	0x00000018


	//----- nvinfo : EIATTR_FRAME_SIZE
	.align		4
.L_3:
        /*000c*/ 	.byte	0x04, 0x11
        /*000e*/ 	.short	(.L_5 - .L_4)
	.align		4
.L_4:
        /*0010*/ 	.word	index@(_Z4trigPfS_)
        /*0014*/ 	.word	0x00000028


	//----- nvinfo : EIATTR_MIN_STACK_SIZE
	.align		4
.L_5:
        /*0018*/ 	.byte	0x04, 0x12
        /*001a*/ 	.short	(.L_7 - .L_6)
	.align		4
.L_6:
        /*001c*/ 	.word	index@(_Z4trigPfS_)
        /*0020*/ 	.word	0x00000028
.L_7:


//--------------------- .nv.compat                --------------------------
	.section	.nv.compat,"",@"SHT_CUDA_COMPAT_INFO"
	.align	4
        /*0000*/ 	.byte	0x02, 0x09, 0x00, 0x00, 0x02, 0x02, 0x01, 0x00, 0x02, 0x05, 0x05, 0x00, 0x03, 0x07, 0x01, 0x01
        /*0010*/ 	.byte	0x02, 0x03, 0x00, 0x00, 0x02, 0x06, 0x01, 0x00, 0x04, 0x0b, 0x08, 0x00, 0x01, 0x00, 0x00, 0x00
        /*0020*/ 	.byte	0x00, 0x00, 0x00, 0x00


//--------------------- .nv.info._Z4trigPfS_      --------------------------
	.section	.nv.info._Z4trigPfS_,"",@"SHT_CUDA_INFO"
	.sectionflags	@""
	.align	4


	//----- nvinfo : EIATTR_CUDA_API_VERSION
	.align		4
        /*0000*/ 	.byte	0x04, 0x37
        /*0002*/ 	.short	(.L_9 - .L_8)
.L_8:
        /*0004*/ 	.word	0x00000082


	//----- nvinfo : EIATTR_KPARAM_INFO
	.align		4
.L_9:
        /*0008*/ 	.byte	0x04, 0x17
        /*000a*/ 	.short	(.L_11 - .L_10)
.L_10:
        /*000c*/ 	.word	0x00000000
        /*0010*/ 	.short	0x0001
        /*0012*/ 	.short	0x0008
        /*0014*/ 	.byte	0x00, 0xf5, 0x21, 0x00


	//----- nvinfo : EIATTR_KPARAM_INFO
	.align		4
.L_11:
        /*0018*/ 	.byte	0x04, 0x17
        /*001a*/ 	.short	(.L_13 - .L_12)
.L_12:
        /*001c*/ 	.word	0x00000000
        /*0020*/ 	.short	0x0000
        /*0022*/ 	.short	0x0000
        /*0024*/ 	.byte	0x00, 0xf5, 0x21, 0x00


	//----- nvinfo : EIATTR_SPARSE_MMA_MASK
	.align		4
.L_13:
        /*0028*/ 	.byte	0x03, 0x50
        /*002a*/ 	.short	0x0000


	//----- nvinfo : EIATTR_MAXREG_COUNT
	.align		4
        /*002c*/ 	.byte	0x03, 0x1b
        /*002e*/ 	.short	0x00ff


	//----- nvinfo : EIATTR_EXTERNS
	.align		4
        /*0030*/ 	.byte	0x04, 0x0f
        /*0032*/ 	.short	(.L_15 - .L_14)


	//   ....[0]....
	.align		4
.L_14:
        /*0034*/ 	.word	index@(vprintf)


	//----- nvinfo : EIATTR_MERCURY_ISA_VERSION
	.align		4
.L_15:
        /*0038*/ 	.byte	0x03, 0x5f
        /*003a*/ 	.short	0x0101


	//----- nvinfo : EIATTR_VRC_CTA_INIT_COUNT
	.align		4
        /*003c*/ 	.byte	0x02, 0x4a
	.zero		1
	.zero		1


	//----- nvinfo : EIATTR_SYSCALL_OFFSETS
	.align		4
        /*0040*/ 	.byte	0x04, 0x46
        /*0042*/ 	.short	(.L_17 - .L_16)


	//   ....[0]....
.L_16:
        /*0044*/ 	.word	0x00000120


	//----- nvinfo : EIATTR_EXIT_INSTR_OFFSETS
	.align		4
.L_17:
        /*0048*/ 	.byte	0x04, 0x1c
        /*004a*/ 	.short	(.L_19 - .L_18)


	//   ....[0]....
.L_18:
        /*004c*/ 	.word	0x000006d0


	//----- nvinfo : EIATTR_CRS_STACK_SIZE
	.align		4
.L_19:
        /*0050*/ 	.byte	0x04, 0x1e
        /*0052*/ 	.short	(.L_21 - .L_20)
.L_20:
        /*0054*/ 	.word	0x00000000


	//----- nvinfo : EIATTR_CBANK_PARAM_SIZE
	.align		4
.L_21:
        /*0058*/ 	.byte	0x03, 0x19
        /*005a*/ 	.short	0x0010


	//----- nvinfo : EIATTR_PARAM_CBANK
	.align		4
        /*005c*/ 	.byte	0x04, 0x0a
        /*005e*/ 	.short	(.L_23 - .L_22)
	.align		4
.L_22:
        /*0060*/ 	.word	index@(.nv.constant0._Z4trigPfS_)
        /*0064*/ 	.short	0x0380
        /*0066*/ 	.short	0x0010


	//----- nvinfo : EIATTR_SW_WAR
	.align		4
.L_23:
        /*0068*/ 	.byte	0x04, 0x36
        /*006a*/ 	.short	(.L_25 - .L_24)
.L_24:
        /*006c*/ 	.word	0x00000008
.L_25:


//--------------------- .nv.callgraph             --------------------------
	.section	.nv.callgraph,"",@"SHT_CUDA_CALLGRAPH"
	.align	4
	.sectionentsize	8
	.align		4
        /*0000*/ 	.word	0x00000000
	.align		4
        /*0004*/ 	.word	0xffffffff
	.align		4
        /*0008*/ 	.word	index@(_Z4trigPfS_)
	.align		4
        /*000c*/ 	.word	index@(vprintf)
	.align		4
        /*0010*/ 	.word	0x00000000
	.align		4
        /*0014*/ 	.word	0xfffffffe
	.align		4
        /*0018*/ 	.word	0x00000000
	.align		4
        /*001c*/ 	.word	0xfffffffd
	.align		4
        /*0020*/ 	.word	0x00000000
	.align		4
        /*0024*/ 	.word	0xfffffffc


//--------------------- .nv.constant4             --------------------------
	.section	.nv.constant4,"a",@progbits
	.align	8
	.align		8
.nv.constant4:
        /*0000*/ 	.dword	vprintf
	.align		8
        /*0008*/ 	.dword	$str
	.align		8
        /*0010*/ 	.dword	__cudart_i2opi_f


//--------------------- .text._Z4trigPfS_         --------------------------
	.section	.text._Z4trigPfS_,"ax",@progbits
	.align	128
        .global         _Z4trigPfS_
        .type           _Z4trigPfS_,@function
        .size           _Z4trigPfS_,(.L_x_6 - _Z4trigPfS_)
        .other          _Z4trigPfS_,@"STO_CUDA_ENTRY STV_DEFAULT"
_Z4trigPfS_:
.text._Z4trigPfS_:
[----:B------:R-:W0:Y:S01]  /*0000*/  LDC R1, c[0x0][0x37c] ;  /* 0x0000df00ff017b82 */ /* 0x000e220000000800 */
[----:B------:R-:W1:Y:S01]  /*0010*/  S2R R3, SR_TID.X ;  /* 0x0000000000037919 */ /* 0x000e620000002100 */
[----:B------:R-:W2:Y:S06]  /*0020*/  LDCU UR4, c[0x0][0x2fc] ;  /* 0x00005f80ff0477ac */ /* 0x000eac0008000800 */
[----:B------:R-:W1:Y:S01]  /*0030*/  S2UR UR5, SR_CTAID.X ;  /* 0x00000000000579c3 */ /* 0x000e620000002500 */
[----:B0-----:R-:W-:Y:S01]  /*0040*/  VIADD R1, R1, 0xffffffd8 ;  /* 0xffffffd801017836 */ /* 0x001fe20000000000 */
[----:B------:R-:W-:Y:S01]  /*0050*/  MOV R0, 0x0 ;  /* 0x0000000000007802 */ /* 0x000fe20000000f00 */
[----:B------:R-:W0:Y:S01]  /*0060*/  LDCU.64 UR6, c[0x4][0x8] ;  /* 0x01000100ff0677ac */ /* 0x000e220008000a00 */
[----:B------:R-:W3:Y:S04]  /*0070*/  LDCU.64 UR36, c[0x0][0x358] ;  /* 0x00006b00ff2477ac */ /* 0x000ee80008000a00 */
[----:B------:R-:W1:Y:S08]  /*0080*/  LDC R2, c[0x0][0x360] ;  /* 0x0000d800ff027b82 */ /* 0x000e700000000800 */
[----:B------:R-:W4:Y:S01]  /*0090*/  LDC R6, c[0x0][0x2f8] ;  /* 0x0000be00ff067b82 */ /* 0x000f220000000800 */
[----:B0-----:R-:W-:-:S02]  /*00a0*/  IMAD.U32 R4, RZ, RZ, UR6 ;  /* 0x00000006ff047e24 */ /* 0x001fc4000f8e00ff */
[----:B------:R-:W-:-:S05]  /*00b0*/  IMAD.U32 R5, RZ, RZ, UR7 ;  /* 0x00000007ff057e24 */ /* 0x000fca000f8e00ff */
[----:B------:R0:W0:Y:S01]  /*00c0*/  LDC.64 R8, c[0x4][R0] ;  /* 0x0100000000087b82 */ /* 0x0000220000000a00 */
[----:B-1----:R-:W-:-:S05]  /*00d0*/  IMAD R2, R2, UR5, R3 ;  /* 0x0000000502027c24 */ /* 0x002fca000f8e0203 */
[----:B------:R1:W-:Y:S01]  /*00e0*/  STL [R1+0x20], R2 ;  /* 0x0000200201007387 */ /* 0x0003e20000100800 */
[----:B----4-:R-:W-:-:S04]  /*00f0*/  IADD3 R6, P0, P1, R1, 0x20, R6 ;  /* 0x0000002001067810 */ /* 0x010fc8000791e006 */
[----:B--23--:R-:W-:-:S09]  /*0100*/  IADD3.X R7, PT, PT, RZ, UR4, RZ, P0, P1 ;  /* 0x00000004ff077c10 */ /* 0x00cfd200087e24ff */
[----:B------:R-:W-:-:S07]  /*0110*/  LEPC R20, `(.L_x_0) ;  /* 0x000000001014794e */ /* 0x000fce0000000000 */
[----:B01----:R-:W-:Y:S05]  /*0120*/  CALL.ABS.NOINC R8 ;  /* 0x0000000008007343 */ /* 0x003fea0003c00000 */
.L_x_0:
[----:B------:R-:W0:Y:S02]  /*0130*/  LDC.64 R4, c[0x0][0x380] ;  /* 0x0000e000ff047b82 */ /* 0x000e240000000a00 */
[----:B0-----:R-:W-:-:S05]  /*0140*/  IMAD.WIDE R4, R2, 0x4, R4 ;  /* 0x0000000402047825 */ /* 0x001fca00078e0204 */
[----:B------:R-:W2:Y:S01]  /*0150*/  LDG.E R7, desc[UR36][R4.64] ;  /* 0x0000002404077981 */ /* 0x000ea2000c1e1900 */
[----:B------:R-:W-:Y:S01]  /*0160*/  BSSY.RECONVERGENT B0, `(.L_x_1) ;  /* 0x0000042000007945 */ /* 0x000fe20003800200 */
[C---:B--2---:R-:W-:Y:S01]  /*0170*/  FMUL R0, R7.reuse, 0.63661974668502807617 ;  /* 0x3f22f98307007820 */ /* 0x044fe20000400000 */
[----:B------:R-:W-:-:S05]  /*0180*/  FSETP.GE.AND P0, PT, |R7|, 105615, PT ;  /* 0x47ce47800700780b */ /* 0x000fca0003f06200 */
[----:B------:R-:W0:Y:S02]  /*0190*/  F2I.NTZ R0, R0 ;  /* 0x0000000000007305 */ /* 0x000e240000203100 */
[----:B0-----:R-:W-:-:S05]  /*01a0*/  I2FP.F32.S32 R6, R0 ;  /* 0x0000000000067245 */ /* 0x001fca0000201400 */
[----:B------:R-:W-:-:S04]  /*01b0*/  FFMA R3, R6, -1.5707962512969970703, R7 ;  /* 0xbfc90fda06037823 */ /* 0x000fc80000000007 */
[----:B------:R-:W-:-:S04]  /*01c0*/  FFMA R3, R6, -7.5497894158615963534e-08, R3 ;  /* 0xb3a2216806037823 */ /* 0x000fc80000000003 */
[----:B------:R-:W-:Y:S01]  /*01d0*/  FFMA R3, R6, -5.3903029534742383927e-15, R3 ;  /* 0xa7c234c506037823 */ /* 0x000fe20000000003 */
[----:B------:R-:W-:Y:S06]  /*01e0*/  @!P0 BRA `(.L_x_2) ;  /* 0x0000000000e48947 */ /* 0x000fec0003800000 */
[----:B------:R-:W-:-:S13]  /*01f0*/  FSETP.NEU.AND P0, PT, |R7|, +INF , PT ;  /* 0x7f8000000700780b */ /* 0x000fda0003f0d200 */
[----:B------:R-:W-:Y:S01]  /*0200*/  @!P0 FMUL R3, RZ, R7 ;  /* 0x00000007ff038220 */ /* 0x000fe20000400000 */
[----:B------:R-:W-:Y:S01]  /*0210*/  @!P0 IMAD.MOV.U32 R0, RZ, RZ, RZ ;  /* 0x000000ffff008224 */ /* 0x000fe200078e00ff */
[----:B------:R-:W-:Y:S06]  /*0220*/  @!P0 BRA `(.L_x_2) ;  /* 0x0000000000d48947 */ /* 0x000fec0003800000 */
[----:B------:R-:W0:Y:S01]  /*0230*/  LDCU.64 UR4, c[0x4][0x10] ;  /* 0x01000200ff0477ac */ /* 0x000e220008000a00 */
[----:B------:R-:W-:Y:S02]  /*0240*/  IMAD.SHL.U32 R3, R7, 0x100, RZ ;  /* 0x0000010007037824 */ /* 0x000fe400078e00ff */
[----:B------:R-:W-:Y:S01]  /*0250*/  HFMA2 R6, -RZ, RZ, 0, 0 ;  /* 0x00000000ff067431 */ /* 0x000fe200000001ff */
[----:B------:R-:W-:Y:S01]  /*0260*/  BSSY.RECONVERGENT B1, `(.L_x_3) ;  /* 0x0000012000017945 */ /* 0x000fe20003800200 */
[----:B------:R-:W-:Y:S02]  /*0270*/  IMAD.MOV.U32 R13, RZ, RZ, RZ ;  /* 0x000000ffff0d7224 */ /* 0x000fe400078e00ff */
[----:B------:R-:W-:Y:S01]  /*0280*/  IMAD.MOV.U32 R10, RZ, RZ, RZ ;  /* 0x000000ffff0a7224 */ /* 0x000fe200078e00ff */
[----:B------:R-:W-:Y:S01]  /*0290*/  LOP3.LUT R3, R3, 0x80000000, RZ, 0xfc, !PT ;  /* 0x8000000003037812 */ /* 0x000fe200078efcff */
[----:B------:R-:W-:Y:S02]  /*02a0*/  IMAD.MOV.U32 R0, RZ, RZ, R1 ;  /* 0x000000ffff007224 */ /* 0x000fe400078e0001 */
[----:B0-----:R-:W-:-:S02]  /*02b0*/  IMAD.U32 R8, RZ, RZ, UR4 ;  /* 0x00000004ff087e24 */ /* 0x001fc4000f8e00ff */
[----:B------:R-:W-:-:S07]  /*02c0*/  IMAD.U32 R9, RZ, RZ, UR5 ;  /* 0x00000005ff097e24 */ /* 0x000fce000f8e00ff */
.L_x_4:
[----:B------:R0:W2:Y:S01]  /*02d0*/  LDG.E.CONSTANT R4, desc[UR36][R8.64] ;  /* 0x0000002408047981 */ /* 0x0000a2000c1e9900 */
[----:B------:R-:W-:-:S05]  /*02e0*/  VIADD R10, R10, 0x1 ;  /* 0x000000010a0a7836 */ /* 0x000fca0000000000 */
[----:B------:R-:W-:Y:S02]  /*02f0*/  ISETP.NE.AND P0, PT, R10, 0x6, PT ;  /* 0x000000060a00780c */ /* 0x000fe40003f05270 */
[----:B0-----:R-:W-:-:S04]  /*0300*/  IADD3 R8, P2, PT, R8, 0x4, RZ ;  /* 0x0000000408087810 */ /* 0x001fc80007f5e0ff */
[----:B------:R-:W-:Y:S01]  /*0310*/  IADD3.X R9, PT, PT, RZ, R9, RZ, P2, !PT ;  /* 0x00000009ff097210 */ /* 0x000fe200017fe4ff */
[----:B--2---:R-:W-:-:S03]  /*0320*/  IMAD.WIDE.U32 R4, R4, R3, RZ ;  /* 0x0000000304047225 */ /* 0x004fc600078e00ff */
[----:B------:R-:W-:-:S05]  /*0330*/  IADD3 R11, P1, PT, R4, R6, RZ ;  /* 0x00000006040b7210 */ /* 0x000fca0007f3e0ff */
[----:B------:R0:W-:Y:S01]  /*0340*/  STL [R0], R11 ;  /* 0x0000000b00007387 */ /* 0x0001e20000100800 */
[----:B------:R-:W-:Y:S02]  /*0350*/  IMAD.X R6, R5, 0x1, R13, P1 ;  /* 0x0000000105067824 */ /* 0x000fe400008e060d */
[----:B0-----:R-:W-:Y:S01]  /*0360*/  VIADD R0, R0, 0x4 ;  /* 0x0000000400007836 */ /* 0x001fe20000000000 */
[----:B------:R-:W-:Y:S06]  /*0370*/  @P0 BRA `(.L_x_4) ;  /* 0xfffffffc00d40947 */ /* 0x000fec000383ffff */
[----:B------:R-:W-:Y:S05]  /*0380*/  BSYNC.RECONVERGENT B1 ;  /* 0x0000000000017941 */ /* 0x000fea0003800200 */
.L_x_3:
[----:B------:R-:W-:Y:S01]  /*0390*/  SHF.R.U32.HI R8, RZ, 0x17, R7 ;  /* 0x00000017ff087819 */ /* 0x000fe20000011607 */
[----:B------:R0:W-:Y:S03]  /*03a0*/  STL [R1+0x18], R6 ;  /* 0x0000180601007387 */ /* 0x0001e60000100800 */
[C---:B------:R-:W-:Y:S02]  /*03b0*/  LOP3.LUT R0, R8.reuse, 0xe0, RZ, 0xc0, !PT ;  /* 0x000000e008007812 */ /* 0x040fe400078ec0ff */
[----:B------:R-:W-:-:S03]  /*03c0*/  LOP3.LUT P0, RZ, R8, 0x1f, RZ, 0xc0, !PT ;  /* 0x0000001f08ff7812 */ /* 0x000fc6000780c0ff */
[----:B------:R-:W-:-:S05]  /*03d0*/  VIADD R0, R0, 0xffffff80 ;  /* 0xffffff8000007836 */ /* 0x000fca0000000000 */
[----:B------:R-:W-:-:S05]  /*03e0*/  SHF.R.U32.HI R0, RZ, 0x5, R0 ;  /* 0x00000005ff007819 */ /* 0x000fca0000011600 */
[----:B------:R-:W-:-:S05]  /*03f0*/  IMAD R9, R0, -0x4, R1 ;  /* 0xfffffffc00097824 */ /* 0x000fca00078e0201 */
[----:B------:R-:W2:Y:S04]  /*0400*/  LDL R3, [R9+0x18] ;  /* 0x0000180009037983 */ /* 0x000ea80000100800 */
[----:B------:R-:W2:Y:S04]  /*0410*/  LDL R4, [R9+0x14] ;  /* 0x0000140009047983 */ /* 0x000ea80000100800 */
[----:B------:R-:W3:Y:S01]  /*0420*/  @P0 LDL R5, [R9+0x10] ;  /* 0x0000100009050983 */ /* 0x000ee20000100800 */
[----:B------:R-:W-:Y:S01]  /*0430*/  LOP3.LUT R0, R8, 0x1f, RZ, 0xc0, !PT ;  /* 0x0000001f08007812 */ /* 0x000fe200078ec0ff */
[----:B------:R-:W-:Y:S01]  /*0440*/  UMOV UR4, 0x54442d19 ;  /* 0x54442d1900047882 */ /* 0x000fe20000000000 */
[----:B------:R-:W-:-:S02]  /*0450*/  UMOV UR5, 0x3bf921fb ;  /* 0x3bf921fb00057882 */ /* 0x000fc40000000000 */
[-C--:B--2---:R-:W-:Y:S02]  /*0460*/  @P0 SHF.L.W.U32.HI R3, R4, R0.reuse, R3 ;  /* 0x0000000004030219 */ /* 0x084fe40000010e03 */
[----:B---3--:R-:W-:Y:S02]  /*0470*/  @P0 SHF.L.W.U32.HI R4, R5, R0, R4 ;  /* 0x0000000005040219 */ /* 0x008fe40000010e04 */
[----:B------:R-:W-:Y:S02]  /*0480*/  ISETP.GE.AND P0, PT, R7, RZ, PT ;  /* 0x000000ff0700720c */ /* 0x000fe40003f06270 */
[C-C-:B------:R-:W-:Y:S01]  /*0490*/  SHF.L.W.U32.HI R0, R4.reuse, 0x2, R3.reuse ;  /* 0x0000000204007819 */ /* 0x140fe20000010e03 */
[----:B------:R-:W-:Y:S01]  /*04a0*/  IMAD.SHL.U32 R4, R4, 0x4, RZ ;  /* 0x0000000404047824 */ /* 0x000fe200078e00ff */
[----:B------:R-:W-:Y:S02]  /*04b0*/  SHF.R.U32.HI R3, RZ, 0x1e, R3 ;  /* 0x0000001eff037819 */ /* 0x000fe40000011603 */
[----:B------:R-:W-:-:S02]  /*04c0*/  SHF.R.S32.HI R5, RZ, 0x1f, R0 ;  /* 0x0000001fff057819 */ /* 0x000fc40000011400 */
[C---:B------:R-:W-:Y:S02]  /*04d0*/  LOP3.LUT R7, R0.reuse, R7, RZ, 0x3c, !PT ;  /* 0x0000000700077212 */ /* 0x040fe400078e3cff */
[C---:B------:R-:W-:Y:S02]  /*04e0*/  LOP3.LUT R4, R5.reuse, R4, RZ, 0x3c, !PT ;  /* 0x0000000405047212 */ /* 0x040fe400078e3cff */
[----:B------:R-:W-:Y:S02]  /*04f0*/  LOP3.LUT R5, R5, R0, RZ, 0x3c, !PT ;  /* 0x0000000005057212 */ /* 0x000fe400078e3cff */
[----:B------:R-:W-:Y:S02]  /*0500*/  LEA.HI R0, R0, R3, RZ, 0x1 ;  /* 0x0000000300007211 */ /* 0x000fe400078f08ff */
[----:B------:R-:W-:Y:S02]  /*0510*/  ISETP.GE.AND P1, PT, R7, RZ, PT ;  /* 0x000000ff0700720c */ /* 0x000fe40003f26270 */
[----:B------:R-:W1:Y:S01]  /*0520*/  I2F.F64.S64 R4, R4 ;  /* 0x0000000400047312 */ /* 0x000e620000301c00 */
[----:B------:R-:W-:-:S05]  /*0530*/  IMAD.MOV R3, RZ, RZ, -R0 ;  /* 0x000000ffff037224 */ /* 0x000fca00078e0a00 */
[----:B------:R-:W-:Y:S01]  /*0540*/  @!P0 MOV R0, R3 ;  /* 0x0000000300008202 */ /* 0x000fe20000000f00 */
[----:B-1----:R-:W-:-:S10]  /*0550*/  DMUL R8, R4, UR4 ;  /* 0x0000000404087c28 */ /* 0x002fd40008000000 */
[----:B------:R-:W1:Y:S02]  /*0560*/  F2F.F32.F64 R8, R8 ;  /* 0x0000000800087310 */ /* 0x000e640000301000 */
[----:B01----:R-:W-:-:S07]  /*0570*/  FSEL R3, -R8, R8, !P1 ;  /* 0x0000000808037208 */ /* 0x003fce0004800100 */
.L_x_2:
[----:B------:R-:W-:Y:S05]  /*0580*/  BSYNC.RECONVERGENT B0 ;  /* 0x0000000000007941 */ /* 0x000fea0003800200 */
.L_x_1:
[----:B------:R-:W-:Y:S01]  /*0590*/  LOP3.LUT R8, R0, 0x1, RZ, 0xc0, !PT ;  /* 0x0000000100087812 */ /* 0x000fe200078ec0ff */
[----:B------:R-:W-:Y:S02]  /*05a0*/  IMAD.MOV.U32 R6, RZ, RZ, 0x37cbac00 ;  /* 0x37cbac00ff067424 */ /* 0x000fe400078e00ff */
[----:B------:R-:W-:Y:S01]  /*05b0*/  FMUL R7, R3, R3 ;  /* 0x0000000303077220 */ /* 0x000fe20000400000 */
[----:B------:R-:W0:Y:S01]  /*05c0*/  LDC.64 R4, c[0x0][0x388] ;  /* 0x0000e200ff047b82 */ /* 0x000e220000000a00 */
[----:B------:R-:W-:Y:S01]  /*05d0*/  ISETP.NE.U32.AND P0, PT, R8, 0x1, PT ;  /* 0x000000010800780c */ /* 0x000fe20003f05070 */
[----:B------:R-:W-:Y:S02]  /*05e0*/  IMAD.MOV.U32 R8, RZ, RZ, 0x3d2aaabb ;  /* 0x3d2aaabbff087424 */ /* 0x000fe400078e00ff */
[----:B------:R-:W-:Y:S01]  /*05f0*/  FFMA R6, R7, R6, -0.0013887860113754868507 ;  /* 0xbab607ed07067423 */ /* 0x000fe20000000006 */
[----:B------:R-:W-:Y:S01]  /*0600*/  IMAD.MOV.U32 R9, RZ, RZ, 0x3effffff ;  /* 0x3effffffff097424 */ /* 0x000fe200078e00ff */
[----:B------:R-:W-:-:S02]  /*0610*/  LOP3.LUT P1, RZ, R0, 0x2, RZ, 0xc0, !PT ;  /* 0x0000000200ff7812 */ /* 0x000fc4000782c0ff */
[----:B------:R-:W-:Y:S02]  /*0620*/  FSEL R8, R8, 0.0083327032625675201416, !P0 ;  /* 0x3c0885e408087808 */ /* 0x000fe40004000000 */
[----:B------:R-:W-:Y:S02]  /*0630*/  FSEL R6, R6, -0.00019574658654164522886, !P0 ;  /* 0xb94d415306067808 */ /* 0x000fe40004000000 */
[----:B------:R-:W-:Y:S02]  /*0640*/  FSEL R9, -R9, -0.16666662693023681641, !P0 ;  /* 0xbe2aaaa809097808 */ /* 0x000fe40004000100 */
[----:B------:R-:W-:Y:S01]  /*0650*/  FSEL R0, R3, 1, P0 ;  /* 0x3f80000003007808 */ /* 0x000fe20000000000 */
[----:B------:R-:W-:-:S04]  /*0660*/  FFMA R6, R7, R6, R8 ;  /* 0x0000000607067223 */ /* 0x000fc80000000008 */
[C---:B------:R-:W-:Y:S01]  /*0670*/  FFMA R6, R7.reuse, R6, R9 ;  /* 0x0000000607067223 */ /* 0x040fe20000000009 */
[----:B------:R-:W-:-:S04]  /*0680*/  FFMA R7, R7, R0, RZ ;  /* 0x0000000007077223 */ /* 0x000fc800000000ff */
[----:B------:R-:W-:Y:S01]  /*0690*/  FFMA R7, R7, R6, R0 ;  /* 0x0000000607077223 */ /* 0x000fe20000000000 */
[----:B0-----:R-:W-:-:S04]  /*06a0*/  IMAD.WIDE R4, R2, 0x4, R4 ;  /* 0x0000000402047825 */ /* 0x001fc800078e0204 */
[----:B------:R-:W-:-:S05]  /*06b0*/  @P1 FADD R7, RZ, -R7 ;  /* 0x80000007ff071221 */ /* 0x000fca0000000000 */
[----:B------:R-:W-:Y:S01]  /*06c0*/  STG.E desc[UR36][R4.64], R7 ;  /* 0x0000000704007986 */ /* 0x000fe2000c101924 */
[----:B------:R-:W-:Y:S05]  /*06d0*/  EXIT ;  /* 0x000000000000794d */ /* 0x000fea0003800000 */
.L_x_5:
[----:B------:R-:W-:-:S00]  /*06e0*/  BRA `(.L_x_5) ;  /* 0xfffffffc00fc7947 */ /* 0x000fc0000383ffff */
[----:B------:R-:W-:-:S00]  /*06f0*/  NOP ;  /* 0x0000000000007918 */ /* 0x000fc00000000000 */
        /* <DEDUP_REMOVED lines=8> */
.L_x_6:


//--------------------- .nv.global.init           --------------------------
	.section	.nv.global.init,"aw",@progbits
	.align	4
.nv.global.init:
	.type		__cudart_i2opi_f,@object
	.size		__cudart_i2opi_f,($str - __cudart_i2opi_f)
__cudart_i2opi_f:
        /*0000*/ 	.byte	0x41, 0x90, 0x43, 0x3c, 0x99, 0x95, 0x62, 0xdb, 0xc0, 0xdd, 0x34, 0xf5, 0xd1, 0x57, 0x27, 0xfc
        /*0010*/ 	.byte	0x29, 0x15, 0x44, 0x4e, 0x6e, 0x83, 0xf9, 0xa2
	.type		$str,@object
	.size		$str,(.L_0 - $str)
$str:
        /*0018*/ 	.byte	0x69, 0x64, 0x78, 0x20, 0x3d, 0x20, 0x25, 0x64, 0x0a, 0x00
.L_0:


//--------------------- .nv.shared.reserved.0     --------------------------
	.section	.nv.shared.reserved.0,"aw",@nobits
	.weak		__nv_reservedSMEM_offset_0_alias
	.size		__nv_reservedSMEM_offset_0_alias, 0, 64
	.other		__nv_reservedSMEM_offset_0_alias,@"STO_CUDA_RESERVED_SHARED STV_DEFAULT"
__nv_reservedSMEM_offset_0_alias:
	.zero		0
	.zero		64


//--------------------- .nv.constant0._Z4trigPfS_ --------------------------
	.section	.nv.constant0._Z4trigPfS_,"a",@progbits
	.sectionflags	@""
	.align	4
.nv.constant0._Z4trigPfS_:
	.zero		912


//--------------------- SYMBOLS --------------------------

	.type		.nv.reservedSmem.offset0,@object
	.size		.nv.reservedSmem.offset0,0x4
	.type		vprintf,@function
